//
// Generated by NVIDIA NVVM Compiler
//
// Compiler Build ID: CL-36424714
// Cuda compilation tools, release 13.0, V13.0.88
// Based on NVVM 20.0.0
//

.version 9.0
.target sm_100
.address_size 64

	// .globl	_Z4testP6__halfS_P7__half2S1_P13__nv_bfloat16S3_P14__nv_bfloat162S5_

.visible .entry _Z4testP6__halfS_P7__half2S1_P13__nv_bfloat16S3_P14__nv_bfloat162S5_(
	.param .u64 .ptr .align 1 _Z4testP6__halfS_P7__half2S1_P13__nv_bfloat16S3_P14__nv_bfloat162S5__param_0,
	.param .align 2 .b8 _Z4testP6__halfS_P7__half2S1_P13__nv_bfloat16S3_P14__nv_bfloat162S5__param_1[2],
	.param .u64 .ptr .align 1 _Z4testP6__halfS_P7__half2S1_P13__nv_bfloat16S3_P14__nv_bfloat162S5__param_2,
	.param .align 4 .b8 _Z4testP6__halfS_P7__half2S1_P13__nv_bfloat16S3_P14__nv_bfloat162S5__param_3[4],
	.param .u64 .ptr .align 1 _Z4testP6__halfS_P7__half2S1_P13__nv_bfloat16S3_P14__nv_bfloat162S5__param_4,
	.param .align 2 .b8 _Z4testP6__halfS_P7__half2S1_P13__nv_bfloat16S3_P14__nv_bfloat162S5__param_5[2],
	.param .u64 .ptr .align 1 _Z4testP6__halfS_P7__half2S1_P13__nv_bfloat16S3_P14__nv_bfloat162S5__param_6,
	.param .align 4 .b8 _Z4testP6__halfS_P7__half2S1_P13__nv_bfloat16S3_P14__nv_bfloat162S5__param_7[4]
)
{
	.reg .b16 	%rs<3>;
	.reg .b32 	%r<3>;
	.reg .b64 	%rd<5>;

	ld.param.u16 	%rs2, [_Z4testP6__halfS_P7__half2S1_P13__nv_bfloat16S3_P14__nv_bfloat162S5__param_5];
	ld.param.u64 	%rd1, [_Z4testP6__halfS_P7__half2S1_P13__nv_bfloat16S3_P14__nv_bfloat162S5__param_0];
	ld.param.u16 	%rs1, [_Z4testP6__halfS_P7__half2S1_P13__nv_bfloat16S3_P14__nv_bfloat162S5__param_1];
	ld.param.u64 	%rd2, [_Z4testP6__halfS_P7__half2S1_P13__nv_bfloat16S3_P14__nv_bfloat162S5__param_2];
	ld.param.u64 	%rd3, [_Z4testP6__halfS_P7__half2S1_P13__nv_bfloat16S3_P14__nv_bfloat162S5__param_4];
	ld.param.u64 	%rd4, [_Z4testP6__halfS_P7__half2S1_P13__nv_bfloat16S3_P14__nv_bfloat162S5__param_6];
	// begin inline asm
	st.global.cs.b16 [%rd1], %rs1;
	// end inline asm
	ld.param.u32 	%r1, [_Z4testP6__halfS_P7__half2S1_P13__nv_bfloat16S3_P14__nv_bfloat162S5__param_3];
	// begin inline asm
	st.global.cs.b32 [%rd2], %r1;
	// end inline asm
	// begin inline asm
	st.global.cs.b16 [%rd3], %rs2;
	// end inline asm
	ld.param.u32 	%r2, [_Z4testP6__halfS_P7__half2S1_P13__nv_bfloat16S3_P14__nv_bfloat162S5__param_7];
	// begin inline asm
	st.global.cs.b32 [%rd4], %r2;
	// end inline asm
	ret;

}


// ===== COMPILED SASS (sm_100) =====

	.target	sm_100

	.elftype	@"ET_EXEC"


//--------------------- .note.nv.tkinfo           --------------------------
	.section	.note.nv.tkinfo,"",@"SHT_NOTE"
	.sectionflags	@"SHF_NOTE_NV_TKINFO"
	.tkinfo
        /*0018*/ 	.word	0x00000002
        /*0030*/ 	.string	""
        /*0030*/ 	.string	"ptxas"
        /*0030*/ 	.string	"Cuda compilation tools, release 13.0, V13.0.88"
        /*0030*/ 	.string	"Build cuda_13.0.r13.0/compiler.36424714_0"
        /*0030*/ 	.string	"-arch sm_100 -m 64 "



//--------------------- .note.nv.cuinfo           --------------------------
	.section	.note.nv.cuinfo,"",@"SHT_NOTE"
	.sectionflags	@"SHF_NOTE_NV_CUINFO"
        /*0018*/ 	.short	0x0002
        /*001a*/ 	.short	0x0064
        /*001c*/ 	.short	0x0082
	.zero		2


//--------------------- .nv.info                  --------------------------
	.section	.nv.info,"",@"SHT_CUDA_INFO"
	.align	4


	//----- nvinfo : EIATTR_REGCOUNT
	.align		4
        /*0000*/ 	.byte	0x04, 0x2f
        /*0002*/ 	.short	(.L_1 - .L_0)
	.align		4
.L_0:
        /*0004*/ 	.word	index@(_Z4testP6__halfS_P7__half2S1_P13__nv_bfloat16S3_P14__nv_bfloat162S5_)
        /*0008*/ 	.word	0x00000014


	//----- nvinfo : EIATTR_FRAME_SIZE
	.align		4
.L_1:
        /*000c*/ 	.byte	0x04, 0x11
        /*000e*/ 	.short	(.L_3 - .L_2)
	.align		4
.L_2:
        /*0010*/ 	.word	index@(_Z4testP6__halfS_P7__half2S1_P13__nv_bfloat16S3_P14__nv_bfloat162S5_)
        /*0014*/ 	.word	0x00000000


	//----- nvinfo : EIATTR_MIN_STACK_SIZE
	.align		4
.L_3:
        /*0018*/ 	.byte	0x04, 0x12
        /*001a*/ 	.short	(.L_5 - .L_4)
	.align		4
.L_4:
        /*001c*/ 	.word	index@(_Z4testP6__halfS_P7__half2S1_P13__nv_bfloat16S3_P14__nv_bfloat162S5_)
        /*0020*/ 	.word	0x00000000
.L_5:


//--------------------- .nv.compat                --------------------------
	.section	.nv.compat,"",@"SHT_CUDA_COMPAT_INFO"
	.align	4
        /*0000*/ 	.byte	0x02, 0x09, 0x00, 0x00, 0x02, 0x02, 0x01, 0x00, 0x02, 0x05, 0x05, 0x00, 0x03, 0x07, 0x01, 0x01
        /*0010*/ 	.byte	0x02, 0x03, 0x00, 0x00, 0x02, 0x06, 0x01, 0x00, 0x04, 0x0b, 0x08, 0x00, 0x09, 0x00, 0x00, 0x00
        /*0020*/ 	.byte	0x00, 0x00, 0x00, 0x00


//--------------------- .nv.info._Z4testP6__halfS_P7__half2S1_P13__nv_bfloat16S3_P14__nv_bfloat162S5_ --------------------------
	.section	.nv.info._Z4testP6__halfS_P7__half2S1_P13__nv_bfloat16S3_P14__nv_bfloat162S5_,"",@"SHT_CUDA_INFO"
	.sectionflags	@""
	.align	4


	//----- nvinfo : EIATTR_CUDA_API_VERSION
	.align		4
        /*0000*/ 	.byte	0x04, 0x37
        /*0002*/ 	.short	(.L_7 - .L_6)
.L_6:
        /*0004*/ 	.word	0x00000082


	//----- nvinfo : EIATTR_KPARAM_INFO
	.align		4
.L_7:
        /*0008*/ 	.byte	0x04, 0x17
        /*000a*/ 	.short	(.L_9 - .L_8)
.L_8:
        /*000c*/ 	.word	0x00000000
        /*0010*/ 	.short	0x0007
        /*0012*/ 	.short	0x0038
        /*0014*/ 	.byte	0x00, 0xf0, 0x11, 0x00


	//----- nvinfo : EIATTR_KPARAM_INFO
	.align		4
.L_9:
        /*0018*/ 	.byte	0x04, 0x17
        /*001a*/ 	.short	(.L_11 - .L_10)
.L_10:
        /*001c*/ 	.word	0x00000000
        /*0020*/ 	.short	0x0006
        /*0022*/ 	.short	0x0030
        /*0024*/ 	.byte	0x00, 0xf5, 0x21, 0x00


	//----- nvinfo : EIATTR_KPARAM_INFO
	.align		4
.L_11:
        /*0028*/ 	.byte	0x04, 0x17
        /*002a*/ 	.short	(.L_13 - .L_12)
.L_12:
        /*002c*/ 	.word	0x00000000
        /*0030*/ 	.short	0x0005
        /*0032*/ 	.short	0x0028
        /*0034*/ 	.byte	0x00, 0xf0, 0x09, 0x00


	//----- nvinfo : EIATTR_KPARAM_INFO
	.align		4
.L_13:
        /*0038*/ 	.byte	0x04, 0x17
        /*003a*/ 	.short	(.L_15 - .L_14)
.L_14:
        /*003c*/ 	.word	0x00000000
        /*0040*/ 	.short	0x0004
        /*0042*/ 	.short	0x0020
        /*0044*/ 	.byte	0x00, 0xf5, 0x21, 0x00


	//----- nvinfo : EIATTR_KPARAM_INFO
	.align		4
.L_15:
        /*0048*/ 	.byte	0x04, 0x17
        /*004a*/ 	.short	(.L_17 - .L_16)
.L_16:
        /*004c*/ 	.word	0x00000000
        /*0050*/ 	.short	0x0003
        /*0052*/ 	.short	0x0018
        /*0054*/ 	.byte	0x00, 0xf0, 0x11, 0x00


	//----- nvinfo : EIATTR_KPARAM_INFO
	.align		4
.L_17:
        /*0058*/ 	.byte	0x04, 0x17
        /*005a*/ 	.short	(.L_19 - .L_18)
.L_18:
        /*005c*/ 	.word	0x00000000
        /*0060*/ 	.short	0x0002
        /*0062*/ 	.short	0x0010
        /*0064*/ 	.byte	0x00, 0xf5, 0x21, 0x00


	//----- nvinfo : EIATTR_KPARAM_INFO
	.align		4
.L_19:
        /*0068*/ 	.byte	0x04, 0x17
        /*006a*/ 	.short	(.L_21 - .L_20)
.L_20:
        /*006c*/ 	.word	0x00000000
        /*0070*/ 	.short	0x0001
        /*0072*/ 	.short	0x0008
        /*0074*/ 	.byte	0x00, 0xf0, 0x09, 0x00


	//----- nvinfo : EIATTR_KPARAM_INFO
	.align		4
.L_21:
        /*0078*/ 	.byte	0x04, 0x17
        /*007a*/ 	.short	(.L_23 - .L_22)
.L_22:
        /*007c*/ 	.word	0x00000000
        /*0080*/ 	.short	0x0000
        /*0082*/ 	.short	0x0000
        /*0084*/ 	.byte	0x00, 0xf5, 0x21, 0x00


	//----- nvinfo : EIATTR_SPARSE_MMA_MASK
	.align		4
.L_23:
        /*0088*/ 	.byte	0x03, 0x50
        /*008a*/ 	.short	0x0000


	//----- nvinfo : EIATTR_MAXREG_COUNT
	.align		4
        /*008c*/ 	.byte	0x03, 0x1b
        /*008e*/ 	.short	0x00ff


	//----- nvinfo : EIATTR_MERCURY_ISA_VERSION
	.align		4
        /*0090*/ 	.byte	0x03, 0x5f
        /*0092*/ 	.short	0x0101


	//----- nvinfo : EIATTR_VRC_CTA_INIT_COUNT
	.align		4
        /*0094*/ 	.byte	0x02, 0x4a
	.zero		1
	.zero		1


	//----- nvinfo : EIATTR_EXIT_INSTR_OFFSETS
	.align		4
        /*0098*/ 	.byte	0x04, 0x1c
        /*009a*/ 	.short	(.L_25 - .L_24)


	//   ....[0]....
.L_24:
        /*009c*/ 	.word	0x000000e0


	//----- nvinfo : EIATTR_CBANK_PARAM_SIZE
	.align		4
.L_25:
        /*00a0*/ 	.byte	0x03, 0x19
        /*00a2*/ 	.short	0x003c


	//----- nvinfo : EIATTR_PARAM_CBANK
	.align		4
        /*00a4*/ 	.byte	0x04, 0x0a
        /*00a6*/ 	.short	(.L_27 - .L_26)
	.align		4
.L_26:
        /*00a8*/ 	.word	index@(.nv.constant0._Z4testP6__halfS_P7__half2S1_P13__nv_bfloat16S3_P14__nv_bfloat162S5_)
        /*00ac*/ 	.short	0x0380
        /*00ae*/ 	.short	0x003c


	//----- nvinfo : EIATTR_SW_WAR
	.align		4
.L_27:
        /*00b0*/ 	.byte	0x04, 0x36
        /*00b2*/ 	.short	(.L_29 - .L_28)
.L_28:
        /*00b4*/ 	.word	0x00000008
.L_29:


//--------------------- .nv.callgraph             --------------------------
	.section	.nv.callgraph,"",@"SHT_CUDA_CALLGRAPH"
	.align	4
	.sectionentsize	8
	.align		4
        /*0000*/ 	.word	0x00000000
	.align		4
        /*0004*/ 	.word	0xffffffff
	.align		4
        /*0008*/ 	.word	0x00000000
	.align		4
        /*000c*/ 	.word	0xfffffffe
	.align		4
        /*0010*/ 	.word	0x00000000
	.align		4
        /*0014*/ 	.word	0xfffffffd
	.align		4
        /*0018*/ 	.word	0x00000000
	.align		4
        /*001c*/ 	.word	0xfffffffc


//--------------------- .text._Z4testP6__halfS_P7__half2S1_P13__nv_bfloat16S3_P14__nv_bfloat162S5_ --------------------------
	.section	.text._Z4testP6__halfS_P7__half2S1_P13__nv_bfloat16S3_P14__nv_bfloat162S5_,"ax",@progbits
	.align	128
        .global         _Z4testP6__halfS_P7__half2S1_P13__nv_bfloat16S3_P14__nv_bfloat162S5_
        .type           _Z4testP6__halfS_P7__half2S1_P13__nv_bfloat16S3_P14__nv_bfloat162S5_,@function
        .size           _Z4testP6__halfS_P7__half2S1_P13__nv_bfloat16S3_P14__nv_bfloat162S5_,(.L_x_1 - _Z4testP6__halfS_P7__half2S1_P13__nv_bfloat16S3_P14__nv_bfloat162S5_)
        .other          _Z4testP6__halfS_P7__half2S1_P13__nv_bfloat16S3_P14__nv_bfloat162S5_,@"STO_CUDA_ENTRY STV_DEFAULT"
_Z4testP6__halfS_P7__half2S1_P13__nv_bfloat16S3_P14__nv_bfloat162S5_:
.text._Z4testP6__halfS_P7__half2S1_P13__nv_bfloat16S3_P14__nv_bfloat162S5_:
[----:B------:R-:W-:Y:S08]  /*0000*/  LDC R1, c[0x0][0x37c] ;  /* 0x0000df00ff017b82 */ /* 0x000ff00000000800 */
[----:B------:R-:W0:Y:S01]  /*0010*/  LDC.U16 R11, c[0x0][0x388] ;  /* 0x0000e200ff0b7b82 */ /* 0x000e220000000400 */
[----:B------:R-:W0:Y:S07]  /*0020*/  LDCU.64 UR4, c[0x0][0x358] ;  /* 0x00006b00ff0477ac */ /* 0x000e2e0008000a00 */
[----:B------:R-:W0:Y:S08]  /*0030*/  LDC.64 R2, c[0x0][0x380] ;  /* 0x0000e000ff027b82 */ /* 0x000e300000000a00 */
[----:B------:R-:W1:Y:S08]  /*0040*/  LDC R13, c[0x0][0x398] ;  /* 0x0000e600ff0d7b82 */ /* 0x000e700000000800 */
[----:B------:R-:W1:Y:S08]  /*0050*/  LDC.64 R4, c[0x0][0x390] ;  /* 0x0000e400ff047b82 */ /* 0x000e700000000a00 */
[----:B------:R-:W2:Y:S01]  /*0060*/  LDC.U16 R15, c[0x0][0x3a8] ;  /* 0x0000ea00ff0f7b82 */ /* 0x000ea20000000400 */
[----:B0-----:R-:W-:Y:S07]  /*0070*/  STG.E.EF.U16 desc[UR4][R2.64], R11 ;  /* 0x0000000b02007986 */ /* 0x001fee000c001504 */
[----:B------:R-:W2:Y:S08]  /*0080*/  LDC.64 R6, c[0x0][0x3a0] ;  /* 0x0000e800ff067b82 */ /* 0x000eb00000000a00 */
[----:B------:R-:W0:Y:S01]  /*0090*/  LDC R17, c[0x0][0x3b8] ;  /* 0x0000ee00ff117b82 */ /* 0x000e220000000800 */
[----:B-1----:R-:W-:Y:S07]  /*00a0*/  STG.E.EF desc[UR4][R4.64], R13 ;  /* 0x0000000d04007986 */ /* 0x002fee000c001904 */
[----:B------:R-:W0:Y:S01]  /*00b0*/  LDC.64 R8, c[0x0][0x3b0] ;  /* 0x0000ec00ff087b82 */ /* 0x000e220000000a00 */
[----:B--2---:R-:W-:Y:S04]  /*00c0*/  STG.E.EF.U16 desc[UR4][R6.64], R15 ;  /* 0x0000000f06007986 */ /* 0x004fe8000c001504 */
[----:B0-----:R-:W-:Y:S01]  /*00d0*/  STG.E.EF desc[UR4][R8.64], R17 ;  /* 0x0000001108007986 */ /* 0x001fe2000c001904 */
[----:B------:R-:W-:Y:S05]  /*00e0*/  EXIT ;  /* 0x000000000000794d */ /* 0x000fea0003800000 */
.L_x_0:
[----:B------:R-:W-:-:S00]  /*00f0*/  BRA `(.L_x_0) ;  /* 0xfffffffc00fc7947 */ /* 0x000fc0000383ffff */
[----:B------:R-:W-:-:S00]  /*0100*/  NOP ;  /* 0x0000000000007918 */ /* 0x000fc00000000000 */
[----:B------:R-:W-:-:S00]  /*0110*/  NOP ;  /* 0x0000000000007918 */ /* 0x000fc00000000000 */
[----:B------:R-:W-:-:S00]  /*0120*/  NOP ;  /* 0x0000000000007918 */ /* 0x000fc00000000000 */
[----:B------:R-:W-:-:S00]  /*0130*/  NOP ;  /* 0x0000000000007918 */ /* 0x000fc00000000000 */
[----:B------:R-:W-:-:S00]  /*0140*/  NOP ;  /* 0x0000000000007918 */ /* 0x000fc00000000000 */
[----:B------:R-:W-:-:S00]  /*0150*/  NOP ;  /* 0x0000000000007918 */ /* 0x000fc00000000000 */
[----:B------:R-:W-:-:S00]  /*0160*/  NOP ;  /* 0x0000000000007918 */ /* 0x000fc00000000000 */
[----:B------:R-:W-:-:S00]  /*0170*/  NOP ;  /* 0x0000000000007918 */ /* 0x000fc00000000000 */
.L_x_1:


//--------------------- .nv.shared.reserved.0     --------------------------
	.section	.nv.shared.reserved.0,"aw",@nobits
	.weak		__nv_reservedSMEM_offset_0_alias
	.size		__nv_reservedSMEM_offset_0_alias, 0, 64
	.other		__nv_reservedSMEM_offset_0_alias,@"STO_CUDA_RESERVED_SHARED STV_DEFAULT"
__nv_reservedSMEM_offset_0_alias:
	.zero		0
	.zero		64


//--------------------- .nv.constant0._Z4testP6__halfS_P7__half2S1_P13__nv_bfloat16S3_P14__nv_bfloat162S5_ --------------------------
	.section	.nv.constant0._Z4testP6__halfS_P7__half2S1_P13__nv_bfloat16S3_P14__nv_bfloat162S5_,"a",@progbits
	.sectionflags	@""
	.align	4
.nv.constant0._Z4testP6__halfS_P7__half2S1_P13__nv_bfloat16S3_P14__nv_bfloat162S5_:
	.zero		956


//--------------------- SYMBOLS --------------------------

	.type		.nv.reservedSmem.offset0,@object
	.size		.nv.reservedSmem.offset0,0x4
